	.headerflags	@"EF_CUDA_TEXMODE_UNIFIED EF_CUDA_64BIT_ADDRESS EF_CUDA_ACCELERATORS EF_CUDA_SM90 EF_CUDA_VIRTUAL_SM(EF_CUDA_SM90)"
	.elftype	@"ET_EXEC"


//--------------------- .nv.info                  --------------------------
	.section	.nv.info,"",@"SHT_CUDA_INFO"
	.align	4


	//----- nvinfo : EIATTR_REGCOUNT
	.align		4
        /*0000*/ 	.byte	0x04, 0x2f
        /*0002*/ 	.short	(.L_2 - .L_1)
	.align		4
.L_1:
        /*0004*/ 	.word	index@(triton_per_fused_add_div_log_mean_mul_sum_1)
        /*0008*/ 	.word	0x00000015


	//----- nvinfo : EIATTR_MIN_STACK_SIZE
	.align		4
.L_2:
        /*000c*/ 	.byte	0x04, 0x12
        /*000e*/ 	.short	(.L_4 - .L_3)
	.align		4
.L_3:
        /*0010*/ 	.word	index@(triton_per_fused_add_div_log_mean_mul_sum_1)
        /*0014*/ 	.word	0x00000000


	//----- nvinfo : EIATTR_FRAME_SIZE
	.align		4
.L_4:
        /*0018*/ 	.byte	0x04, 0x11
        /*001a*/ 	.short	(.L_6 - .L_5)
	.align		4
.L_5:
        /*001c*/ 	.word	index@(triton_per_fused_add_div_log_mean_mul_sum_1)
        /*0020*/ 	.word	0x00000000


	//----- nvinfo : EIATTR_MIN_STACK_SIZE
	.align		4
.L_6:
        /*0024*/ 	.byte	0x04, 0x12
        /*0026*/ 	.short	(.L_8 - .L_7)
	.align		4
.L_7:
        /*0028*/ 	.word	index@(triton_per_fused_add_div_log_mean_mul_sum_1)
        /*002c*/ 	.word	0x00000000
.L_8:


//--------------------- .nv.info.triton_per_fused_add_div_log_mean_mul_sum_1 --------------------------
	.section	.nv.info.triton_per_fused_add_div_log_mean_mul_sum_1,"",@"SHT_CUDA_INFO"
	.sectionflags	@""
	.align	4


	//----- nvinfo : EIATTR_CUDA_API_VERSION
	.align		4
        /*0000*/ 	.byte	0x04, 0x37
        /*0002*/ 	.short	(.L_10 - .L_9)
.L_9:
        /*0004*/ 	.word	0x0000007c


	//----- nvinfo : EIATTR_KPARAM_INFO
	.align		4
.L_10:
        /*0008*/ 	.byte	0x04, 0x17
        /*000a*/ 	.short	(.L_12 - .L_11)
.L_11:
        /*000c*/ 	.word	0x00000000
        /*0010*/ 	.short	0x0003
        /*0012*/ 	.short	0x0018
        /*0014*/ 	.byte	0x00, 0xf0, 0x11, 0x00


	//----- nvinfo : EIATTR_KPARAM_INFO
	.align		4
.L_12:
        /*0018*/ 	.byte	0x04, 0x17
        /*001a*/ 	.short	(.L_14 - .L_13)
.L_13:
        /*001c*/ 	.word	0x00000000
        /*0020*/ 	.short	0x0002
        /*0022*/ 	.short	0x0010
        /*0024*/ 	.byte	0x00, 0xf4, 0x21, 0x00


	//----- nvinfo : EIATTR_KPARAM_INFO
	.align		4
.L_14:
        /*0028*/ 	.byte	0x04, 0x17
        /*002a*/ 	.short	(.L_16 - .L_15)
.L_15:
        /*002c*/ 	.word	0x00000000
        /*0030*/ 	.short	0x0001
        /*0032*/ 	.short	0x0008
        /*0034*/ 	.byte	0x00, 0xf4, 0x21, 0x00


	//----- nvinfo : EIATTR_KPARAM_INFO
	.align		4
.L_16:
        /*0038*/ 	.byte	0x04, 0x17
        /*003a*/ 	.short	(.L_18 - .L_17)
.L_17:
        /*003c*/ 	.word	0x00000000
        /*0040*/ 	.short	0x0000
        /*0042*/ 	.short	0x0000
        /*0044*/ 	.byte	0x00, 0xf4, 0x21, 0x00


	//----- nvinfo : EIATTR_SPARSE_MMA_MASK
	.align		4
.L_18:
        /*0048*/ 	.byte	0x03, 0x50
        /*004a*/ 	.short	0x0000


	//----- nvinfo : EIATTR_MAXREG_COUNT
	.align		4
        /*004c*/ 	.byte	0x03, 0x1b
        /*004e*/ 	.short	0x00ff


	//----- nvinfo : EIATTR_COOP_GROUP_MASK_REGIDS
	.align		4
        /*0050*/ 	.byte	0x04, 0x29
        /*0052*/ 	.short	(.L_20 - .L_19)


	//   ....[0]....
.L_19:
        /*0054*/ 	.word	0xffffffff


	//   ....[1]....
        /*0058*/ 	.word	0xffffffff


	//   ....[2]....
        /*005c*/ 	.word	0xffffffff


	//   ....[3]....
        /*0060*/ 	.word	0xffffffff


	//----- nvinfo : EIATTR_COOP_GROUP_INSTR_OFFSETS
	.align		4
.L_20:
        /*0064*/ 	.byte	0x04, 0x28
        /*0066*/ 	.short	(.L_22 - .L_21)


	//   ....[0]....
.L_21:
        /*0068*/ 	.word	0x000005f0


	//   ....[1]....
        /*006c*/ 	.word	0x00000610


	//   ....[2]....
        /*0070*/ 	.word	0x00000630


	//   ....[3]....
        /*0074*/ 	.word	0x00000650


	//----- nvinfo : EIATTR_EXIT_INSTR_OFFSETS
	.align		4
.L_22:
        /*0078*/ 	.byte	0x04, 0x1c
        /*007a*/ 	.short	(.L_24 - .L_23)


	//   ....[0]....
.L_23:
        /*007c*/ 	.word	0x00000660


	//   ....[1]....
        /*0080*/ 	.word	0x000006b0


	//----- nvinfo : EIATTR_REQNTID
	.align		4
.L_24:
        /*0084*/ 	.byte	0x04, 0x10
        /*0086*/ 	.short	(.L_26 - .L_25)
.L_25:
        /*0088*/ 	.word	0x00000040
        /*008c*/ 	.word	0x00000001
        /*0090*/ 	.word	0x00000001


	//----- nvinfo : EIATTR_CBANK_PARAM_SIZE
	.align		4
.L_26:
        /*0094*/ 	.byte	0x03, 0x19
        /*0096*/ 	.short	0x001c


	//----- nvinfo : EIATTR_PARAM_CBANK
	.align		4
        /*0098*/ 	.byte	0x04, 0x0a
        /*009a*/ 	.short	(.L_28 - .L_27)
	.align		4
.L_27:
        /*009c*/ 	.word	index@(.nv.constant0.triton_per_fused_add_div_log_mean_mul_sum_1)
        /*00a0*/ 	.short	0x0210
        /*00a2*/ 	.short	0x001c


	//----- nvinfo : EIATTR_SW_WAR
	.align		4
.L_28:
        /*00a4*/ 	.byte	0x04, 0x36
        /*00a6*/ 	.short	(.L_30 - .L_29)
.L_29:
        /*00a8*/ 	.word	0x00000008
.L_30:


//--------------------- .nv.callgraph             --------------------------
	.section	.nv.callgraph,"",@"SHT_CUDA_CALLGRAPH"
	.align	4
	.sectionentsize	8
	.align		4
        /*0000*/ 	.word	0x00000000
	.align		4
        /*0004*/ 	.word	0xffffffff
	.align		4
        /*0008*/ 	.word	0x00000000
	.align		4
        /*000c*/ 	.word	0xfffffffe
	.align		4
        /*0010*/ 	.word	0x00000000
	.align		4
        /*0014*/ 	.word	0xfffffffd
	.align		4
        /*0018*/ 	.word	0x00000000
	.align		4
        /*001c*/ 	.word	0xfffffffc


//--------------------- .nv.constant4             --------------------------
	.section	.nv.constant4,"a",@progbits
	.align	8
	.align		8
.nv.constant4:
        /*0000*/ 	.dword	_$_str


//--------------------- .text.triton_per_fused_add_div_log_mean_mul_sum_1 --------------------------
	.section	.text.triton_per_fused_add_div_log_mean_mul_sum_1,"ax",@progbits
	.sectionflags	@"SHF_BARRIERS=1"
	.align	128
        .global         triton_per_fused_add_div_log_mean_mul_sum_1
        .type           triton_per_fused_add_div_log_mean_mul_sum_1,@function
        .size           triton_per_fused_add_div_log_mean_mul_sum_1,(.L_x_1 - triton_per_fused_add_div_log_mean_mul_sum_1)
        .other          triton_per_fused_add_div_log_mean_mul_sum_1,@"STO_CUDA_ENTRY STV_DEFAULT"
triton_per_fused_add_div_log_mean_mul_sum_1:
.text.triton_per_fused_add_div_log_mean_mul_sum_1:
[----:B------:R-:W0:Y:S02]  /*0000*/  LDC R1, c[0x0][0x28] ;  /* 0x00000a00ff017b82 */ /* 0x000e240000000800 */
[----:B------:R-:W1:Y:S01]  /*0010*/  S2R R18, SR_TID.X ;  /* 0x0000000000127919 */ /* 0x000e620000002100 */
[----:B------:R-:W2:Y:S01]  /*0020*/  LDC.64 R4, c[0x0][0x220] ;  /* 0x00008800ff047b82 */ /* 0x000ea20000000a00 */
[----:B------:R-:W-:-:S07]  /*0030*/  ULDC.64 UR4, c[0x0][0x208] ;  /* 0x0000820000047ab9 */ /* 0x000fce0000000a00 */
[----:B------:R-:W3:Y:S01]  /*0040*/  LDC.64 R2, c[0x0][0x218] ;  /* 0x00008600ff027b82 */ /* 0x000ee20000000a00 */
[----:B-1----:R-:W-:-:S05]  /*0050*/  LOP3.LUT R11, R18, 0xc, RZ, 0xc0, !PT ;  /* 0x0000000c120b7812 */ /* 0x002fca00078ec0ff */
[----:B--2---:R-:W-:-:S05]  /*0060*/  IMAD.WIDE.U32 R12, R11, 0x4, R4 ;  /* 0x000000040b0c7825 */ /* 0x004fca00078e0004 */
[----:B------:R-:W2:Y:S04]  /*0070*/  LDG.E.EL R15, desc[UR4][R12.64+0x4] ;  /* 0x000004040c0f7981 */ /* 0x000ea8000c2e1900 */
[----:B------:R-:W4:Y:S04]  /*0080*/  LDG.E.EL R14, desc[UR4][R12.64] ;  /* 0x000000040c0e7981 */ /* 0x000f28000c2e1900 */
[----:B------:R-:W5:Y:S04]  /*0090*/  LDG.E.EL R16, desc[UR4][R12.64+0x8] ;  /* 0x000008040c107981 */ /* 0x000f68000c2e1900 */
[----:B------:R-:W5:Y:S01]  /*00a0*/  LDG.E.EL R17, desc[UR4][R12.64+0xc] ;  /* 0x00000c040c117981 */ /* 0x000f62000c2e1900 */
[----:B---3--:R-:W-:-:S05]  /*00b0*/  IMAD.WIDE.U32 R10, R11, 0x4, R2 ;  /* 0x000000040b0a7825 */ /* 0x008fca00078e0002 */
[----:B------:R-:W3:Y:S01]  /*00c0*/  LDG.E.EL R8, desc[UR4][R10.64+0x4] ;  /* 0x000004040a087981 */ /* 0x000ee2000c2e1900 */
[----:B------:R-:W-:-:S03]  /*00d0*/  LOP3.LUT R9, R18, 0xf, RZ, 0xc0, !PT ;  /* 0x0000000f12097812 */ /* 0x000fc600078ec0ff */
[----:B------:R-:W3:Y:S02]  /*00e0*/  LDG.E.EL R7, desc[UR4][R10.64] ;  /* 0x000000040a077981 */ /* 0x000ee4000c2e1900 */
[C---:B------:R-:W-:Y:S02]  /*00f0*/  IMAD.WIDE.U32 R4, R9.reuse, 0x4, R4 ;  /* 0x0000000409047825 */ /* 0x040fe400078e0004 */
[----:B------:R-:W3:Y:S04]  /*0100*/  LDG.E.EL R6, desc[UR4][R10.64+0x8] ;  /* 0x000008040a067981 */ /* 0x000ee8000c2e1900 */
[----:B------:R-:W3:Y:S04]  /*0110*/  LDG.E.EL R0, desc[UR4][R10.64+0xc] ;  /* 0x00000c040a007981 */ /* 0x000ee8000c2e1900 */
[----:B------:R-:W3:Y:S01]  /*0120*/  LDG.E R4, desc[UR4][R4.64] ;  /* 0x0000000404047981 */ /* 0x000ee2000c1e1900 */
[----:B------:R-:W-:-:S06]  /*0130*/  IMAD.WIDE.U32 R2, R9, 0x4, R2 ;  /* 0x0000000409027825 */ /* 0x000fcc00078e0002 */
[----:B------:R-:W3:Y:S01]  /*0140*/  LDG.E R2, desc[UR4][R2.64] ;  /* 0x0000000402027981 */ /* 0x000ee2000c1e1900 */
[----:B------:R-:W-:Y:S01]  /*0150*/  BAR.SYNC.DEFER_BLOCKING 0x0 ;  /* 0x0000000000007b1d */ /* 0x000fe20000010000 */
[----:B--2---:R-:W-:Y:S01]  /*0160*/  FADD R15, R15, 1 ;  /* 0x3f8000000f0f7421 */ /* 0x004fe20000000000 */
[----:B----4-:R-:W-:-:S03]  /*0170*/  FADD R14, R14, 1 ;  /* 0x3f8000000e0e7421 */ /* 0x010fc60000000000 */
[----:B------:R-:W-:Y:S01]  /*0180*/  FMUL R15, R15, 0.5 ;  /* 0x3f0000000f0f7820 */ /* 0x000fe20000400000 */
[----:B-----5:R-:W-:-:S03]  /*0190*/  FADD R9, R16, 1 ;  /* 0x3f80000010097421 */ /* 0x020fc60000000000 */
[----:B------:R-:W-:Y:S01]  /*01a0*/  FFMA R14, R14, 0.5, R15 ;  /* 0x3f0000000e0e7823 */ /* 0x000fe2000000000f */
[----:B------:R-:W-:-:S03]  /*01b0*/  FADD R17, R17, 1 ;  /* 0x3f80000011117421 */ /* 0x000fc60000000000 */
[----:B------:R-:W-:-:S04]  /*01c0*/  FFMA R14, R9, 0.5, R14 ;  /* 0x3f000000090e7823 */ /* 0x000fc8000000000e */
[----:B------:R-:W-:Y:S01]  /*01d0*/  FFMA R14, R17, 0.5, R14 ;  /* 0x3f000000110e7823 */ /* 0x000fe2000000000e */
[----:B---3--:R-:W-:-:S04]  /*01e0*/  FADD R8, R8, 1 ;  /* 0x3f80000008087421 */ /* 0x008fc80000000000 */
[C---:B------:R-:W-:Y:S01]  /*01f0*/  FSETP.GT.AND P1, PT, |R14|.reuse, 8.50705917302346158658e+37, PT ;  /* 0x7e8000000e00780b */ /* 0x040fe20003f24200 */
[----:B------:R-:W-:Y:S01]  /*0200*/  FADD R7, R7, 1 ;  /* 0x3f80000007077421 */ /* 0x000fe20000000000 */
[----:B------:R-:W-:Y:S01]  /*0210*/  FSETP.GEU.AND P2, PT, |R14|, 1.175494350822287508e-38, PT ;  /* 0x008000000e00780b */ /* 0x000fe20003f4e200 */
[----:B------:R-:W-:Y:S01]  /*0220*/  FMUL R8, R8, 0.5 ;  /* 0x3f00000008087820 */ /* 0x000fe20000400000 */
[----:B------:R-:W-:-:S03]  /*0230*/  FADD R6, R6, 1 ;  /* 0x3f80000006067421 */ /* 0x000fc60000000000 */
[----:B------:R-:W-:Y:S01]  /*0240*/  FFMA R7, R7, 0.5, R8 ;  /* 0x3f00000007077823 */ /* 0x000fe20000000008 */
[----:B------:R-:W-:-:S03]  /*0250*/  FADD R0, R0, 1 ;  /* 0x3f80000000007421 */ /* 0x000fc60000000000 */
[----:B------:R-:W-:Y:S01]  /*0260*/  FFMA R7, R6, 0.5, R7 ;  /* 0x3f00000006077823 */ /* 0x000fe20000000007 */
[----:B------:R-:W-:Y:S01]  /*0270*/  FADD R4, R4, 1 ;  /* 0x3f80000004047421 */ /* 0x000fe20000000000 */
[----:B------:R-:W-:Y:S02]  /*0280*/  @P1 FMUL R14, R14, 0.25 ;  /* 0x3e8000000e0e1820 */ /* 0x000fe40000400000 */
[----:B------:R-:W-:Y:S01]  /*0290*/  FFMA R0, R0, 0.5, R7 ;  /* 0x3f00000000007823 */ /* 0x000fe20000000007 */
[----:B------:R-:W-:Y:S01]  /*02a0*/  FMUL R4, R4, 0.5 ;  /* 0x3f00000004047820 */ /* 0x000fe20000400000 */
[----:B------:R-:W-:Y:S01]  /*02b0*/  @!P2 FMUL R14, R14, 16777216 ;  /* 0x4b8000000e0ea820 */ /* 0x000fe20000400000 */
[----:B------:R-:W-:Y:S01]  /*02c0*/  HFMA2.MMA R7, -RZ, RZ, 1.5048828125, 33.21875 ;  /* 0x3e055027ff077435 */ /* 0x000fe200000001ff */
[----:B------:R-:W-:Y:S01]  /*02d0*/  FADD R2, R2, 1 ;  /* 0x3f80000002027421 */ /* 0x000fe20000000000 */
[----:B------:R-:W-:Y:S01]  /*02e0*/  FSETP.GT.AND P0, PT, |R0|, 8.50705917302346158658e+37, PT ;  /* 0x7e8000000000780b */ /* 0x000fe20003f04200 */
[----:B------:R-:W1:Y:S01]  /*02f0*/  MUFU.RCP R3, R14 ;  /* 0x0000000e00037308 */ /* 0x000e620000001000 */
[----:B------:R-:W-:Y:S01]  /*0300*/  @P1 FMUL R4, R4, 0.25 ;  /* 0x3e80000004041820 */ /* 0x000fe20000400000 */
[----:B------:R-:W-:Y:S01]  /*0310*/  FSETP.GEU.AND P1, PT, |R0|, 1.175494350822287508e-38, PT ;  /* 0x008000000000780b */ /* 0x000fe20003f2e200 */
[----:B------:R-:W-:-:S02]  /*0320*/  FMUL R2, R2, 0.5 ;  /* 0x3f00000002027820 */ /* 0x000fc40000400000 */
[----:B------:R-:W-:-:S07]  /*0330*/  @!P2 FMUL R4, R4, 16777216 ;  /* 0x4b8000000404a820 */ /* 0x000fce0000400000 */
[----:B------:R-:W-:Y:S01]  /*0340*/  @P0 FMUL R0, R0, 0.25 ;  /* 0x3e80000000000820 */ /* 0x000fe20000400000 */
[----:B------:R-:W-:Y:S01]  /*0350*/  @P0 FMUL R2, R2, 0.25 ;  /* 0x3e80000002020820 */ /* 0x000fe20000400000 */
[----:B-1----:R-:W-:Y:S02]  /*0360*/  FFMA R4, R3, R4, 1.0000000116860974231e-07 ;  /* 0x33d6bf9503047423 */ /* 0x002fe40000000004 */
[----:B------:R-:W-:Y:S01]  /*0370*/  @!P1 FMUL R0, R0, 16777216 ;  /* 0x4b80000000009820 */ /* 0x000fe20000400000 */
[----:B------:R-:W-:Y:S02]  /*0380*/  @!P1 FMUL R2, R2, 16777216 ;  /* 0x4b80000002029820 */ /* 0x000fe40000400000 */
[C---:B------:R-:W-:Y:S01]  /*0390*/  FSETP.GT.AND P2, PT, |R4|.reuse, 8.50705917302346158658e+37, PT ;  /* 0x7e8000000400780b */ /* 0x040fe20003f44200 */
[----:B------:R-:W1:Y:S01]  /*03a0*/  MUFU.RCP R3, R0 ;  /* 0x0000000000037308 */ /* 0x000e620000001000 */
[----:B------:R-:W-:-:S11]  /*03b0*/  FSETP.GEU.AND P3, PT, |R4|, 1.175494350822287508e-38, PT ;  /* 0x008000000400780b */ /* 0x000fd60003f6e200 */
[----:B------:R-:W-:Y:S01]  /*03c0*/  @P2 FMUL R4, R4, 0.25 ;  /* 0x3e80000004042820 */ /* 0x000fe20000400000 */
[----:B-1----:R-:W-:-:S03]  /*03d0*/  FMUL R3, R3, R2 ;  /* 0x0000000203037220 */ /* 0x002fc60000400000 */
[----:B------:R-:W-:Y:S01]  /*03e0*/  @!P3 FMUL R4, R4, 16777216 ;  /* 0x4b8000000404b820 */ /* 0x000fe20000400000 */
[----:B------:R-:W-:-:S03]  /*03f0*/  FADD R2, R3, 1.0000000116860974231e-07 ;  /* 0x33d6bf9503027421 */ /* 0x000fc60000000000 */
[----:B------:R-:W1:Y:S01]  /*0400*/  MUFU.RCP R5, R4 ;  /* 0x0000000400057308 */ /* 0x000e620000001000 */
[----:B------:R-:W-:-:S04]  /*0410*/  @P2 FMUL R2, R2, 0.25 ;  /* 0x3e80000002022820 */ /* 0x000fc80000400000 */
[----:B------:R-:W-:-:S04]  /*0420*/  @!P3 FMUL R2, R2, 16777216 ;  /* 0x4b8000000202b820 */ /* 0x000fc80000400000 */
[----:B-1----:R-:W-:-:S05]  /*0430*/  FMUL R2, R5, R2 ;  /* 0x0000000205027220 */ /* 0x002fca0000400000 */
[----:B------:R-:W-:-:S13]  /*0440*/  FSETP.GEU.AND P0, PT, R2, 1.175494350822287508e-38, PT ;  /* 0x008000000200780b */ /* 0x000fda0003f0e000 */
[----:B------:R-:W-:-:S05]  /*0450*/  @!P0 FMUL R2, R2, 8388608 ;  /* 0x4b00000002028820 */ /* 0x000fca0000400000 */
[----:B------:R-:W-:Y:S02]  /*0460*/  IADD3 R0, R2, -0x3f2aaaab, RZ ;  /* 0xc0d5555502007810 */ /* 0x000fe40007ffe0ff */
[----:B------:R-:W-:Y:S02]  /*0470*/  ISETP.GE.U32.AND P1, PT, R2, 0x7f800000, PT ;  /* 0x7f8000000200780c */ /* 0x000fe40003f26070 */
[----:B------:R-:W-:-:S04]  /*0480*/  LOP3.LUT R5, R0, 0xff800000, RZ, 0xc0, !PT ;  /* 0xff80000000057812 */ /* 0x000fc800078ec0ff */
[----:B------:R-:W-:Y:S02]  /*0490*/  IADD3 R0, R2, -R5, RZ ;  /* 0x8000000502007210 */ /* 0x000fe40007ffe0ff */
[----:B------:R-:W-:-:S03]  /*04a0*/  I2FP.F32.S32 R5, R5 ;  /* 0x0000000500057245 */ /* 0x000fc60000201400 */
[----:B------:R-:W-:Y:S01]  /*04b0*/  FADD R4, R0, -1 ;  /* 0xbf80000000047421 */ /* 0x000fe20000000000 */
[----:B------:R-:W-:Y:S02]  /*04c0*/  FSEL R0, RZ, -23, P0 ;  /* 0xc1b80000ff007808 */ /* 0x000fe40000000000 */
[----:B------:R-:W-:Y:S01]  /*04d0*/  FSETP.NEU.AND P0, PT, R2, RZ, PT ;  /* 0x000000ff0200720b */ /* 0x000fe20003f0d000 */
[C---:B------:R-:W-:Y:S02]  /*04e0*/  FFMA.FTZ R7, R4.reuse, -R7, 0.14084610342979431152 ;  /* 0x3e1039f604077423 */ /* 0x040fe40000010807 */
[----:B------:R-:W-:Y:S01]  /*04f0*/  FFMA.FTZ R0, R5, 1.1920928955078125e-07, R0 ;  /* 0x3400000005007823 */ /* 0x000fe20000010000 */
[----:B------:R-:W-:Y:S01]  /*0500*/  @P1 MOV R5, 0x7f800000 ;  /* 0x7f80000000051802 */ /* 0x000fe20000000f00 */
[----:B------:R-:W-:-:S04]  /*0510*/  FFMA.FTZ R7, R4, R7, -0.12148627638816833496 ;  /* 0xbdf8cdcc04077423 */ /* 0x000fc80000010007 */
[----:B------:R-:W-:-:S04]  /*0520*/  FFMA.FTZ R7, R4, R7, 0.13980610668659210205 ;  /* 0x3e0f295504077423 */ /* 0x000fc80000010007 */
[----:B------:R-:W-:-:S04]  /*0530*/  FFMA.FTZ R7, R4, R7, -0.16684235632419586182 ;  /* 0xbe2ad8b904077423 */ /* 0x000fc80000010007 */
[----:B------:R-:W-:-:S04]  /*0540*/  FFMA.FTZ R7, R4, R7, 0.20012299716472625732 ;  /* 0x3e4ced0b04077423 */ /* 0x000fc80000010007 */
[----:B------:R-:W-:-:S04]  /*0550*/  FFMA.FTZ R7, R4, R7, -0.24999669194221496582 ;  /* 0xbe7fff2204077423 */ /* 0x000fc80000010007 */
[----:B------:R-:W-:-:S04]  /*0560*/  FFMA.FTZ R7, R4, R7, 0.33333182334899902344 ;  /* 0x3eaaaa7804077423 */ /* 0x000fc80000010007 */
[----:B------:R-:W-:-:S04]  /*0570*/  FFMA.FTZ R7, R4, R7, -0.5 ;  /* 0xbf00000004077423 */ /* 0x000fc80000010007 */
[----:B------:R-:W-:-:S04]  /*0580*/  FMUL R7, R4, R7 ;  /* 0x0000000704077220 */ /* 0x000fc80000400000 */
[----:B------:R-:W-:-:S04]  /*0590*/  FFMA.FTZ R7, R4, R7, R4 ;  /* 0x0000000704077223 */ /* 0x000fc80000010004 */
[----:B------:R-:W-:Y:S01]  /*05a0*/  FFMA.FTZ R0, R0, 0.69314718246459960938, R7 ;  /* 0x3f31721800007823 */ /* 0x000fe20000010007 */
[----:B------:R-:W-:-:S05]  /*05b0*/  @P1 FFMA.FTZ R0, R2, R5, +INF ;  /* 0x7f80000002001423 */ /* 0x000fca0000010005 */
[----:B------:R-:W-:Y:S02]  /*05c0*/  FSEL R0, R0, -INF , P0 ;  /* 0xff80000000007808 */ /* 0x000fe40000000000 */
[----:B------:R-:W-:-:S03]  /*05d0*/  LOP3.LUT P0, RZ, R18, 0x3f, RZ, 0xc0, !PT ;  /* 0x0000003f12ff7812 */ /* 0x000fc6000780c0ff */
[----:B------:R-:W-:-:S06]  /*05e0*/  FMUL R2, R3, R0 ;  /* 0x0000000003027220 */ /* 0x000fcc0000400000 */
[----:B------:R-:W1:Y:S02]  /*05f0*/  SHFL.BFLY PT, R2, R2, 0x8, 0x1f ;  /* 0x0d001f0002027f89 */ /* 0x000e6400000e0000 */
[----:B-1----:R-:W-:-:S05]  /*0600*/  FFMA R0, R3, R0, R2 ;  /* 0x0000000003007223 */ /* 0x002fca0000000002 */
[----:B------:R-:W1:Y:S02]  /*0610*/  SHFL.BFLY PT, R3, R0, 0x4, 0x1f ;  /* 0x0c801f0000037f89 */ /* 0x000e6400000e0000 */
[----:B-1----:R-:W-:-:S05]  /*0620*/  FADD R3, R0, R3 ;  /* 0x0000000300037221 */ /* 0x002fca0000000000 */
[----:B------:R-:W1:Y:S02]  /*0630*/  SHFL.BFLY PT, R4, R3, 0x2, 0x1f ;  /* 0x0c401f0003047f89 */ /* 0x000e6400000e0000 */
[----:B-1----:R-:W-:-:S05]  /*0640*/  FADD R4, R3, R4 ;  /* 0x0000000403047221 */ /* 0x002fca0000000000 */
[----:B------:R1:W2:Y:S01]  /*0650*/  SHFL.BFLY PT, R5, R4, 0x1, 0x1f ;  /* 0x0c201f0004057f89 */ /* 0x0002a200000e0000 */
[----:B------:R-:W-:Y:S05]  /*0660*/  @P0 EXIT ;  /* 0x000000000000094d */ /* 0x000fea0003800000 */
[----:B------:R-:W0:Y:S01]  /*0670*/  LDC.64 R2, c[0x0][0x210] ;  /* 0x00008400ff027b82 */ /* 0x000e220000000a00 */
[----:B--2---:R-:W-:-:S04]  /*0680*/  FADD R5, R4, R5 ;  /* 0x0000000504057221 */ /* 0x004fc80000000000 */
[----:B------:R-:W-:-:S05]  /*0690*/  FMUL R5, R5, 0.0625 ;  /* 0x3d80000005057820 */ /* 0x000fca0000400000 */
[----:B0-----:R-:W-:Y:S01]  /*06a0*/  STG.E desc[UR4][R2.64], R5 ;  /* 0x0000000502007986 */ /* 0x001fe2000c101904 */
[----:B------:R-:W-:Y:S05]  /*06b0*/  EXIT ;  /* 0x000000000000794d */ /* 0x000fea0003800000 */
.L_x_0:
[----:B------:R-:W-:-:S00]  /*06c0*/  BRA `(.L_x_0) ;  /* 0xfffffffc00fc7947 */ /* 0x000fc0000383ffff */
[----:B------:R-:W-:-:S00]  /*06d0*/  NOP ;  /* 0x0000000000007918 */ /* 0x000fc00000000000 */
        /* <DEDUP_REMOVED lines=10> */
.L_x_1:


//--------------------- .nv.global.init           --------------------------
	.section	.nv.global.init,"aw",@progbits
.nv.global.init:
	.type		_$_str,@object
	.size		_$_str,(.L_0 - _$_str)
_$_str:
        /*0000*/ 	.byte	0x5f, 0x5f, 0x43, 0x55, 0x44, 0x41, 0x5f, 0x46, 0x54, 0x5a, 0x00
.L_0:


//--------------------- .nv.constant0.triton_per_fused_add_div_log_mean_mul_sum_1 --------------------------
	.section	.nv.constant0.triton_per_fused_add_div_log_mean_mul_sum_1,"a",@progbits
	.sectionflags	@""
	.align	4
.nv.constant0.triton_per_fused_add_div_log_mean_mul_sum_1:
	.zero		556
